	.headerflags	@"EF_CUDA_TEXMODE_UNIFIED EF_CUDA_64BIT_ADDRESS EF_CUDA_ACCELERATORS EF_CUDA_SM90 EF_CUDA_VIRTUAL_SM(EF_CUDA_SM90)"
	.elftype	@"ET_EXEC"


//--------------------- .nv.info                  --------------------------
	.section	.nv.info,"",@"SHT_CUDA_INFO"
	.align	4


	//----- nvinfo : EIATTR_REGCOUNT
	.align		4
        /*0000*/ 	.byte	0x04, 0x2f
        /*0002*/ 	.short	(.L_1 - .L_0)
	.align		4
.L_0:
        /*0004*/ 	.word	index@(triton_poi_fused_add_convolution_0)
        /*0008*/ 	.word	0x0000000e


	//----- nvinfo : EIATTR_MIN_STACK_SIZE
	.align		4
.L_1:
        /*000c*/ 	.byte	0x04, 0x12
        /*000e*/ 	.short	(.L_3 - .L_2)
	.align		4
.L_2:
        /*0010*/ 	.word	index@(triton_poi_fused_add_convolution_0)
        /*0014*/ 	.word	0x00000000


	//----- nvinfo : EIATTR_FRAME_SIZE
	.align		4
.L_3:
        /*0018*/ 	.byte	0x04, 0x11
        /*001a*/ 	.short	(.L_5 - .L_4)
	.align		4
.L_4:
        /*001c*/ 	.word	index@(triton_poi_fused_add_convolution_0)
        /*0020*/ 	.word	0x00000000


	//----- nvinfo : EIATTR_MIN_STACK_SIZE
	.align		4
.L_5:
        /*0024*/ 	.byte	0x04, 0x12
        /*0026*/ 	.short	(.L_7 - .L_6)
	.align		4
.L_6:
        /*0028*/ 	.word	index@(triton_poi_fused_add_convolution_0)
        /*002c*/ 	.word	0x00000000
.L_7:


//--------------------- .nv.info.triton_poi_fused_add_convolution_0 --------------------------
	.section	.nv.info.triton_poi_fused_add_convolution_0,"",@"SHT_CUDA_INFO"
	.sectionflags	@""
	.align	4


	//----- nvinfo : EIATTR_CUDA_API_VERSION
	.align		4
        /*0000*/ 	.byte	0x04, 0x37
        /*0002*/ 	.short	(.L_9 - .L_8)
.L_8:
        /*0004*/ 	.word	0x0000007c


	//----- nvinfo : EIATTR_KPARAM_INFO
	.align		4
.L_9:
        /*0008*/ 	.byte	0x04, 0x17
        /*000a*/ 	.short	(.L_11 - .L_10)
.L_10:
        /*000c*/ 	.word	0x00000000
        /*0010*/ 	.short	0x0003
        /*0012*/ 	.short	0x0018
        /*0014*/ 	.byte	0x00, 0xf0, 0x11, 0x00


	//----- nvinfo : EIATTR_KPARAM_INFO
	.align		4
.L_11:
        /*0018*/ 	.byte	0x04, 0x17
        /*001a*/ 	.short	(.L_13 - .L_12)
.L_12:
        /*001c*/ 	.word	0x00000000
        /*0020*/ 	.short	0x0002
        /*0022*/ 	.short	0x0010
        /*0024*/ 	.byte	0x00, 0xf4, 0x21, 0x00


	//----- nvinfo : EIATTR_KPARAM_INFO
	.align		4
.L_13:
        /*0028*/ 	.byte	0x04, 0x17
        /*002a*/ 	.short	(.L_15 - .L_14)
.L_14:
        /*002c*/ 	.word	0x00000000
        /*0030*/ 	.short	0x0001
        /*0032*/ 	.short	0x0008
        /*0034*/ 	.byte	0x00, 0xf4, 0x21, 0x00


	//----- nvinfo : EIATTR_KPARAM_INFO
	.align		4
.L_15:
        /*0038*/ 	.byte	0x04, 0x17
        /*003a*/ 	.short	(.L_17 - .L_16)
.L_16:
        /*003c*/ 	.word	0x00000000
        /*0040*/ 	.short	0x0000
        /*0042*/ 	.short	0x0000
        /*0044*/ 	.byte	0x00, 0xf4, 0x21, 0x00


	//----- nvinfo : EIATTR_SPARSE_MMA_MASK
	.align		4
.L_17:
        /*0048*/ 	.byte	0x03, 0x50
        /*004a*/ 	.short	0x0000


	//----- nvinfo : EIATTR_MAXREG_COUNT
	.align		4
        /*004c*/ 	.byte	0x03, 0x1b
        /*004e*/ 	.short	0x00ff


	//----- nvinfo : EIATTR_EXIT_INSTR_OFFSETS
	.align		4
        /*0050*/ 	.byte	0x04, 0x1c
        /*0052*/ 	.short	(.L_19 - .L_18)


	//   ....[0]....
.L_18:
        /*0054*/ 	.word	0x000001c0


	//   ....[1]....
        /*0058*/ 	.word	0x000001e0


	//----- nvinfo : EIATTR_REQNTID
	.align		4
.L_19:
        /*005c*/ 	.byte	0x04, 0x10
        /*005e*/ 	.short	(.L_21 - .L_20)
.L_20:
        /*0060*/ 	.word	0x00000080
        /*0064*/ 	.word	0x00000001
        /*0068*/ 	.word	0x00000001


	//----- nvinfo : EIATTR_CBANK_PARAM_SIZE
	.align		4
.L_21:
        /*006c*/ 	.byte	0x03, 0x19
        /*006e*/ 	.short	0x001c


	//----- nvinfo : EIATTR_PARAM_CBANK
	.align		4
        /*0070*/ 	.byte	0x04, 0x0a
        /*0072*/ 	.short	(.L_23 - .L_22)
	.align		4
.L_22:
        /*0074*/ 	.word	index@(.nv.constant0.triton_poi_fused_add_convolution_0)
        /*0078*/ 	.short	0x0210
        /*007a*/ 	.short	0x001c


	//----- nvinfo : EIATTR_SW_WAR
	.align		4
.L_23:
        /*007c*/ 	.byte	0x04, 0x36
        /*007e*/ 	.short	(.L_25 - .L_24)
.L_24:
        /*0080*/ 	.word	0x00000008
.L_25:


//--------------------- .nv.callgraph             --------------------------
	.section	.nv.callgraph,"",@"SHT_CUDA_CALLGRAPH"
	.align	4
	.sectionentsize	8
	.align		4
        /*0000*/ 	.word	0x00000000
	.align		4
        /*0004*/ 	.word	0xffffffff
	.align		4
        /*0008*/ 	.word	0x00000000
	.align		4
        /*000c*/ 	.word	0xfffffffe
	.align		4
        /*0010*/ 	.word	0x00000000
	.align		4
        /*0014*/ 	.word	0xfffffffd
	.align		4
        /*0018*/ 	.word	0x00000000
	.align		4
        /*001c*/ 	.word	0xfffffffc


//--------------------- .text.triton_poi_fused_add_convolution_0 --------------------------
	.section	.text.triton_poi_fused_add_convolution_0,"ax",@progbits
	.align	128
        .global         triton_poi_fused_add_convolution_0
        .type           triton_poi_fused_add_convolution_0,@function
        .size           triton_poi_fused_add_convolution_0,(.L_x_1 - triton_poi_fused_add_convolution_0)
        .other          triton_poi_fused_add_convolution_0,@"STO_CUDA_ENTRY STV_DEFAULT"
triton_poi_fused_add_convolution_0:
.text.triton_poi_fused_add_convolution_0:
[----:B------:R-:W0:Y:S02]  /*0000*/  LDC R1, c[0x0][0x28] ;  /* 0x00000a00ff017b82 */ /* 0x000e240000000800 */
[----:B------:R-:W1:Y:S01]  /*0010*/  S2R R0, SR_TID.X ;  /* 0x0000000000007919 */ /* 0x000e620000002100 */
[----:B------:R-:W2:Y:S01]  /*0020*/  LDC.64 R6, c[0x0][0x220] ;  /* 0x00008800ff067b82 */ /* 0x000ea20000000a00 */
[----:B------:R-:W-:Y:S01]  /*0030*/  ULDC.64 UR4, c[0x0][0x208] ;  /* 0x0000820000047ab9 */ /* 0x000fe20000000a00 */
[----:B------:R-:W3:Y:S06]  /*0040*/  S2R R9, SR_CTAID.X ;  /* 0x0000000000097919 */ /* 0x000eec0000002500 */
[----:B------:R-:W4:Y:S01]  /*0050*/  LDC.64 R4, c[0x0][0x210] ;  /* 0x00008400ff047b82 */ /* 0x000f220000000a00 */
[----:B-1----:R-:W-:-:S02]  /*0060*/  LOP3.LUT R0, R0, 0x7f, RZ, 0xc0, !PT ;  /* 0x0000007f00007812 */ /* 0x002fc400078ec0ff */
[----:B---3--:R-:W-:-:S03]  /*0070*/  SHF.R.S32.HI R2, RZ, 0x18, R9 ;  /* 0x00000018ff027819 */ /* 0x008fc60000011409 */
[----:B------:R-:W-:Y:S01]  /*0080*/  IMAD R9, R9, 0x80, R0 ;  /* 0x0000008009097824 */ /* 0x000fe200078e0200 */
[----:B------:R-:W-:-:S03]  /*0090*/  SGXT R0, R2, 0x1 ;  /* 0x000000010200781a */ /* 0x000fc60000000200 */
[C---:B----4-:R-:W-:Y:S01]  /*00a0*/  IMAD.WIDE R4, R9.reuse, 0x4, R4 ;  /* 0x0000000409047825 */ /* 0x050fe200078e0204 */
[----:B------:R-:W1:Y:S01]  /*00b0*/  LDC.64 R2, c[0x0][0x218] ;  /* 0x00008600ff027b82 */ /* 0x000e620000000a00 */
[----:B------:R-:W-:Y:S02]  /*00c0*/  ISETP.GE.AND P0, PT, R9, 0x100, PT ;  /* 0x000001000900780c */ /* 0x000fe40003f06270 */
[----:B------:R-:W-:-:S04]  /*00d0*/  LEA.HI R0, R0, R9, RZ, 0x4 ;  /* 0x0000000900007211 */ /* 0x000fc800078f20ff */
[----:B------:R-:W-:-:S04]  /*00e0*/  SHF.R.S32.HI R0, RZ, 0x4, R0 ;  /* 0x00000004ff007819 */ /* 0x000fc80000011400 */
[----:B------:R-:W-:-:S04]  /*00f0*/  LEA.HI R8, R0, R0, RZ, 0x2 ;  /* 0x0000000000087211 */ /* 0x000fc800078f10ff */
[----:B------:R-:W-:Y:S01]  /*0100*/  LOP3.LUT R11, R8, 0xfffffffc, RZ, 0xc0, !PT ;  /* 0xfffffffc080b7812 */ /* 0x000fe200078ec0ff */
[----:B------:R-:W-:-:S04]  /*0110*/  IMAD.MOV.U32 R8, RZ, RZ, RZ ;  /* 0x000000ffff087224 */ /* 0x000fc800078e00ff */
[----:B------:R-:W-:Y:S02]  /*0120*/  IMAD.IADD R11, R0, 0x1, -R11 ;  /* 0x00000001000b7824 */ /* 0x000fe400078e0a0b */
[----:B------:R-:W3:Y:S02]  /*0130*/  @!P0 LDG.E R8, desc[UR4][R4.64] ;  /* 0x0000000404088981 */ /* 0x000ee4000c1e1900 */
[----:B--2---:R-:W-:Y:S01]  /*0140*/  IMAD.WIDE R6, R11, 0x4, R6 ;  /* 0x000000040b067825 */ /* 0x004fe200078e0206 */
[----:B------:R-:W-:Y:S01]  /*0150*/  HFMA2.MMA R11, -RZ, RZ, 0, 0 ;  /* 0x00000000ff0b7435 */ /* 0x000fe200000001ff */
[----:B------:R-:W-:Y:S02]  /*0160*/  MOV R0, RZ ;  /* 0x000000ff00007202 */ /* 0x000fe40000000f00 */
[----:B-1----:R-:W-:-:S05]  /*0170*/  IMAD.WIDE R2, R9, 0x4, R2 ;  /* 0x0000000409027825 */ /* 0x002fca00078e0202 */
[----:B------:R-:W2:Y:S04]  /*0180*/  @!P0 LDG.E R0, desc[UR4][R2.64] ;  /* 0x0000000402008981 */ /* 0x000ea8000c1e1900 */
[----:B------:R-:W3:Y:S02]  /*0190*/  @!P0 LDG.E.EL R11, desc[UR4][R6.64] ;  /* 0x00000004060b8981 */ /* 0x000ee4000c2e1900 */
[----:B---3--:R-:W-:-:S04]  /*01a0*/  FADD R11, R11, R8 ;  /* 0x000000080b0b7221 */ /* 0x008fc80000000000 */
[----:B--2---:R-:W-:Y:S01]  /*01b0*/  FADD R11, R11, R0 ;  /* 0x000000000b0b7221 */ /* 0x004fe20000000000 */
[----:B------:R-:W-:Y:S06]  /*01c0*/  @P0 EXIT ;  /* 0x000000000000094d */ /* 0x000fec0003800000 */
[----:B------:R-:W-:Y:S01]  /*01d0*/  STG.E desc[UR4][R4.64], R11 ;  /* 0x0000000b04007986 */ /* 0x000fe2000c101904 */
[----:B------:R-:W-:Y:S05]  /*01e0*/  EXIT ;  /* 0x000000000000794d */ /* 0x000fea0003800000 */
.L_x_0:
[----:B------:R-:W-:-:S00]  /*01f0*/  BRA `(.L_x_0) ;  /* 0xfffffffc00fc7947 */ /* 0x000fc0000383ffff */
[----:B------:R-:W-:-:S00]  /*0200*/  NOP ;  /* 0x0000000000007918 */ /* 0x000fc00000000000 */
[----:B------:R-:W-:-:S00]  /*0210*/  NOP ;  /* 0x0000000000007918 */ /* 0x000fc00000000000 */
[----:B------:R-:W-:-:S00]  /*0220*/  NOP ;  /* 0x0000000000007918 */ /* 0x000fc00000000000 */
[----:B------:R-:W-:-:S00]  /*0230*/  NOP ;  /* 0x0000000000007918 */ /* 0x000fc00000000000 */
[----:B------:R-:W-:-:S00]  /*0240*/  NOP ;  /* 0x0000000000007918 */ /* 0x000fc00000000000 */
[----:B------:R-:W-:-:S00]  /*0250*/  NOP ;  /* 0x0000000000007918 */ /* 0x000fc00000000000 */
[----:B------:R-:W-:-:S00]  /*0260*/  NOP ;  /* 0x0000000000007918 */ /* 0x000fc00000000000 */
[----:B------:R-:W-:-:S00]  /*0270*/  NOP ;  /* 0x0000000000007918 */ /* 0x000fc00000000000 */
.L_x_1:


//--------------------- .nv.constant0.triton_poi_fused_add_convolution_0 --------------------------
	.section	.nv.constant0.triton_poi_fused_add_convolution_0,"a",@progbits
	.sectionflags	@""
	.align	4
.nv.constant0.triton_poi_fused_add_convolution_0:
	.zero		556
